//
// Generated by NVIDIA NVVM Compiler
//
// Compiler Build ID: CL-36424714
// Cuda compilation tools, release 13.0, V13.0.88
// Based on NVVM 20.0.0
//

.version 9.0
.target sm_100
.address_size 64

	// .globl	_Z12expit_kernelPfS_ii

.visible .entry _Z12expit_kernelPfS_ii(
	.param .u64 .ptr .align 1 _Z12expit_kernelPfS_ii_param_0,
	.param .u64 .ptr .align 1 _Z12expit_kernelPfS_ii_param_1,
	.param .u32 _Z12expit_kernelPfS_ii_param_2,
	.param .u32 _Z12expit_kernelPfS_ii_param_3
)
{
	.reg .pred 	%p<5>;
	.reg .b32 	%r<11>;
	.reg .b32 	%f<35>;
	.reg .b64 	%rd<13>;
	.reg .b64 	%fd<10>;

	ld.param.u64 	%rd2, [_Z12expit_kernelPfS_ii_param_0];
	ld.param.u64 	%rd3, [_Z12expit_kernelPfS_ii_param_1];
	ld.param.u32 	%r3, [_Z12expit_kernelPfS_ii_param_2];
	ld.param.u32 	%r2, [_Z12expit_kernelPfS_ii_param_3];
	cvta.to.global.u64 	%rd1, %rd3;
	mov.u32 	%r4, %tid.x;
	mov.u32 	%r5, %ctaid.x;
	mov.u32 	%r6, %ntid.x;
	mad.lo.s32 	%r1, %r5, %r6, %r4;
	setp.ge.s32 	%p1, %r1, %r3;
	@%p1 bra 	$L__BB0_9;
	cvta.to.global.u64 	%rd4, %rd2;
	mul.wide.s32 	%rd5, %r1, 4;
	add.s64 	%rd6, %rd4, %rd5;
	ld.global.f32 	%f1, [%rd6];
	setp.geu.f32 	%p2, %f1, 0f00000000;
	@%p2 bra 	$L__BB0_6;
	setp.eq.s32 	%p4, %r2, 0;
	@%p4 bra 	$L__BB0_4;
	mul.f32 	%f21, %f1, 0f3FB8AA3B;
	ex2.approx.f32 	%f34, %f21;
	bra.uni 	$L__BB0_5;
$L__BB0_4:
	fma.rn.f32 	%f22, %f1, 0f3BBB989D, 0f3F000000;
	cvt.sat.f32.f32 	%f23, %f22;
	mov.f32 	%f24, 0f4B400001;
	mov.f32 	%f25, 0f437C0000;
	fma.rm.f32 	%f26, %f23, %f25, %f24;
	add.f32 	%f27, %f26, 0fCB40007F;
	neg.f32 	%f28, %f27;
	fma.rn.f32 	%f29, %f1, 0f3FB8AA3B, %f28;
	fma.rn.f32 	%f30, %f1, 0f32A57060, %f29;
	mov.b32 	%r9, %f26;
	shl.b32 	%r10, %r9, 23;
	mov.b32 	%f31, %r10;
	ex2.approx.ftz.f32 	%f32, %f30;
	mul.f32 	%f34, %f32, %f31;
$L__BB0_5:
	cvt.f64.f32 	%fd7, %f34;
	add.f64 	%fd8, %fd7, 0d3FF0000000000000;
	div.rn.f64 	%fd9, %fd7, %fd8;
	cvt.rn.f32.f64 	%f33, %fd9;
	add.s64 	%rd12, %rd1, %rd5;
	st.global.f32 	[%rd12], %f33;
	bra.uni 	$L__BB0_9;
$L__BB0_6:
	setp.eq.s32 	%p3, %r2, 0;
	@%p3 bra 	$L__BB0_8;
	mul.f32 	%f5, %f1, 0fBFB8AA3B;
	ex2.approx.f32 	%f6, %f5;
	cvt.f64.f32 	%fd1, %f6;
	add.f64 	%fd2, %fd1, 0d3FF0000000000000;
	rcp.rn.f64 	%fd3, %fd2;
	cvt.rn.f32.f64 	%f7, %fd3;
	add.s64 	%rd8, %rd1, %rd5;
	st.global.f32 	[%rd8], %f7;
	bra.uni 	$L__BB0_9;
$L__BB0_8:
	fma.rn.f32 	%f8, %f1, 0fBBBB989D, 0f3F000000;
	cvt.sat.f32.f32 	%f9, %f8;
	mov.f32 	%f10, 0f4B400001;
	mov.f32 	%f11, 0f437C0000;
	fma.rm.f32 	%f12, %f9, %f11, %f10;
	add.f32 	%f13, %f12, 0fCB40007F;
	neg.f32 	%f14, %f13;
	fma.rn.f32 	%f15, %f1, 0fBFB8AA3B, %f14;
	fma.rn.f32 	%f16, %f1, 0fB2A57060, %f15;
	mov.b32 	%r7, %f12;
	shl.b32 	%r8, %r7, 23;
	mov.b32 	%f17, %r8;
	ex2.approx.ftz.f32 	%f18, %f16;
	mul.f32 	%f19, %f18, %f17;
	cvt.f64.f32 	%fd4, %f19;
	add.f64 	%fd5, %fd4, 0d3FF0000000000000;
	rcp.rn.f64 	%fd6, %fd5;
	cvt.rn.f32.f64 	%f20, %fd6;
	add.s64 	%rd10, %rd1, %rd5;
	st.global.f32 	[%rd10], %f20;
$L__BB0_9:
	ret;

}


// ===== COMPILED SASS (sm_100) =====

	.target	sm_100

	.elftype	@"ET_EXEC"


//--------------------- .note.nv.tkinfo           --------------------------
	.section	.note.nv.tkinfo,"",@"SHT_NOTE"
	.sectionflags	@"SHF_NOTE_NV_TKINFO"
	.tkinfo
        /*0018*/ 	.word	0x00000002
        /*0030*/ 	.string	""
        /*0030*/ 	.string	"ptxas"
        /*0030*/ 	.string	"Cuda compilation tools, release 13.0, V13.0.88"
        /*0030*/ 	.string	"Build cuda_13.0.r13.0/compiler.36424714_0"
        /*0030*/ 	.string	"-arch sm_100 -m 64 "



//--------------------- .note.nv.cuinfo           --------------------------
	.section	.note.nv.cuinfo,"",@"SHT_NOTE"
	.sectionflags	@"SHF_NOTE_NV_CUINFO"
        /*0018*/ 	.short	0x0002
        /*001a*/ 	.short	0x0064
        /*001c*/ 	.short	0x0082
	.zero		2


//--------------------- .nv.info                  --------------------------
	.section	.nv.info,"",@"SHT_CUDA_INFO"
	.align	4


	//----- nvinfo : EIATTR_REGCOUNT
	.align		4
        /*0000*/ 	.byte	0x04, 0x2f
        /*0002*/ 	.short	(.L_1 - .L_0)
	.align		4
.L_0:
        /*0004*/ 	.word	index@(_Z12expit_kernelPfS_ii)
        /*0008*/ 	.word	0x00000019


	//----- nvinfo : EIATTR_FRAME_SIZE
	.align		4
.L_1:
        /*000c*/ 	.byte	0x04, 0x11
        /*000e*/ 	.short	(.L_3 - .L_2)
	.align		4
.L_2:
        /*0010*/ 	.word	index@($__internal_1_$__cuda_sm20_div_rn_f64_full)
        /*0014*/ 	.word	0x00000000


	//----- nvinfo : EIATTR_FRAME_SIZE
	.align		4
.L_3:
        /*0018*/ 	.byte	0x04, 0x11
        /*001a*/ 	.short	(.L_5 - .L_4)
	.align		4
.L_4:
        /*001c*/ 	.word	index@($__internal_0_$__cuda_sm20_dblrcp_rn_slowpath_v3)
        /*0020*/ 	.word	0x00000000


	//----- nvinfo : EIATTR_FRAME_SIZE
	.align		4
.L_5:
        /*0024*/ 	.byte	0x04, 0x11
        /*0026*/ 	.short	(.L_7 - .L_6)
	.align		4
.L_6:
        /*0028*/ 	.word	index@(_Z12expit_kernelPfS_ii)
        /*002c*/ 	.word	0x00000000


	//----- nvinfo : EIATTR_MIN_STACK_SIZE
	.align		4
.L_7:
        /*0030*/ 	.byte	0x04, 0x12
        /*0032*/ 	.short	(.L_9 - .L_8)
	.align		4
.L_8:
        /*0034*/ 	.word	index@(_Z12expit_kernelPfS_ii)
        /*0038*/ 	.word	0x00000000
.L_9:


//--------------------- .nv.compat                --------------------------
	.section	.nv.compat,"",@"SHT_CUDA_COMPAT_INFO"
	.align	4
        /*0000*/ 	.byte	0x02, 0x09, 0x00, 0x00, 0x02, 0x02, 0x01, 0x00, 0x02, 0x05, 0x05, 0x00, 0x03, 0x07, 0x01, 0x01
        /*0010*/ 	.byte	0x02, 0x03, 0x00, 0x00, 0x02, 0x06, 0x01, 0x00, 0x04, 0x0b, 0x08, 0x00, 0x01, 0x00, 0x00, 0x00
        /*0020*/ 	.byte	0x00, 0x00, 0x00, 0x00


//--------------------- .nv.info._Z12expit_kernelPfS_ii --------------------------
	.section	.nv.info._Z12expit_kernelPfS_ii,"",@"SHT_CUDA_INFO"
	.sectionflags	@""
	.align	4


	//----- nvinfo : EIATTR_CUDA_API_VERSION
	.align		4
        /*0000*/ 	.byte	0x04, 0x37
        /*0002*/ 	.short	(.L_11 - .L_10)
.L_10:
        /*0004*/ 	.word	0x00000082


	//----- nvinfo : EIATTR_KPARAM_INFO
	.align		4
.L_11:
        /*0008*/ 	.byte	0x04, 0x17
        /*000a*/ 	.short	(.L_13 - .L_12)
.L_12:
        /*000c*/ 	.word	0x00000000
        /*0010*/ 	.short	0x0003
        /*0012*/ 	.short	0x0014
        /*0014*/ 	.byte	0x00, 0xf0, 0x11, 0x00


	//----- nvinfo : EIATTR_KPARAM_INFO
	.align		4
.L_13:
        /*0018*/ 	.byte	0x04, 0x17
        /*001a*/ 	.short	(.L_15 - .L_14)
.L_14:
        /*001c*/ 	.word	0x00000000
        /*0020*/ 	.short	0x0002
        /*0022*/ 	.short	0x0010
        /*0024*/ 	.byte	0x00, 0xf0, 0x11, 0x00


	//----- nvinfo : EIATTR_KPARAM_INFO
	.align		4
.L_15:
        /*0028*/ 	.byte	0x04, 0x17
        /*002a*/ 	.short	(.L_17 - .L_16)
.L_16:
        /*002c*/ 	.word	0x00000000
        /*0030*/ 	.short	0x0001
        /*0032*/ 	.short	0x0008
        /*0034*/ 	.byte	0x00, 0xf5, 0x21, 0x00


	//----- nvinfo : EIATTR_KPARAM_INFO
	.align		4
.L_17:
        /*0038*/ 	.byte	0x04, 0x17
        /*003a*/ 	.short	(.L_19 - .L_18)
.L_18:
        /*003c*/ 	.word	0x00000000
        /*0040*/ 	.short	0x0000
        /*0042*/ 	.short	0x0000
        /*0044*/ 	.byte	0x00, 0xf5, 0x21, 0x00


	//----- nvinfo : EIATTR_SPARSE_MMA_MASK
	.align		4
.L_19:
        /*0048*/ 	.byte	0x03, 0x50
        /*004a*/ 	.short	0x0000


	//----- nvinfo : EIATTR_MAXREG_COUNT
	.align		4
        /*004c*/ 	.byte	0x03, 0x1b
        /*004e*/ 	.short	0x00ff


	//----- nvinfo : EIATTR_MERCURY_ISA_VERSION
	.align		4
        /*0050*/ 	.byte	0x03, 0x5f
        /*0052*/ 	.short	0x0101


	//----- nvinfo : EIATTR_VRC_CTA_INIT_COUNT
	.align		4
        /*0054*/ 	.byte	0x02, 0x4a
	.zero		1
	.zero		1


	//----- nvinfo : EIATTR_EXIT_INSTR_OFFSETS
	.align		4
        /*0058*/ 	.byte	0x04, 0x1c
        /*005a*/ 	.short	(.L_21 - .L_20)


	//   ....[0]....
.L_20:
        /*005c*/ 	.word	0x00000070


	//   ....[1]....
        /*0060*/ 	.word	0x00000390


	//   ....[2]....
        /*0064*/ 	.word	0x00000580


	//   ....[3]....
        /*0068*/ 	.word	0x00000790


	//----- nvinfo : EIATTR_CRS_STACK_SIZE
	.align		4
.L_21:
        /*006c*/ 	.byte	0x04, 0x1e
        /*006e*/ 	.short	(.L_23 - .L_22)
.L_22:
        /*0070*/ 	.word	0x00000000


	//----- nvinfo : EIATTR_CBANK_PARAM_SIZE
	.align		4
.L_23:
        /*0074*/ 	.byte	0x03, 0x19
        /*0076*/ 	.short	0x0018


	//----- nvinfo : EIATTR_PARAM_CBANK
	.align		4
        /*0078*/ 	.byte	0x04, 0x0a
        /*007a*/ 	.short	(.L_25 - .L_24)
	.align		4
.L_24:
        /*007c*/ 	.word	index@(.nv.constant0._Z12expit_kernelPfS_ii)
        /*0080*/ 	.short	0x0380
        /*0082*/ 	.short	0x0018


	//----- nvinfo : EIATTR_SW_WAR
	.align		4
.L_25:
        /*0084*/ 	.byte	0x04, 0x36
        /*0086*/ 	.short	(.L_27 - .L_26)
.L_26:
        /*0088*/ 	.word	0x00000008
.L_27:


//--------------------- .nv.callgraph             --------------------------
	.section	.nv.callgraph,"",@"SHT_CUDA_CALLGRAPH"
	.align	4
	.sectionentsize	8
	.align		4
        /*0000*/ 	.word	0x00000000
	.align		4
        /*0004*/ 	.word	0xffffffff
	.align		4
        /*0008*/ 	.word	0x00000000
	.align		4
        /*000c*/ 	.word	0xfffffffe
	.align		4
        /*0010*/ 	.word	0x00000000
	.align		4
        /*0014*/ 	.word	0xfffffffd
	.align		4
        /*0018*/ 	.word	0x00000000
	.align		4
        /*001c*/ 	.word	0xfffffffc


//--------------------- .text._Z12expit_kernelPfS_ii --------------------------
	.section	.text._Z12expit_kernelPfS_ii,"ax",@progbits
	.align	128
        .global         _Z12expit_kernelPfS_ii
        .type           _Z12expit_kernelPfS_ii,@function
        .size           _Z12expit_kernelPfS_ii,(.L_x_21 - _Z12expit_kernelPfS_ii)
        .other          _Z12expit_kernelPfS_ii,@"STO_CUDA_ENTRY STV_DEFAULT"
_Z12expit_kernelPfS_ii:
.text._Z12expit_kernelPfS_ii:
[----:B------:R-:W-:Y:S01]  /*0000*/  LDC R1, c[0x0][0x37c] ;  /* 0x0000df00ff017b82 */ /* 0x000fe20000000800 */
[----:B------:R-:W0:Y:S07]  /*0010*/  S2R R0, SR_TID.X ;  /* 0x0000000000007919 */ /* 0x000e2e0000002100 */
[----:B------:R-:W0:Y:S01]  /*0020*/  S2UR UR4, SR_CTAID.X ;  /* 0x00000000000479c3 */ /* 0x000e220000002500 */
[----:B------:R-:W1:Y:S07]  /*0030*/  LDCU UR5, c[0x0][0x390] ;  /* 0x00007200ff0577ac */ /* 0x000e6e0008000800 */
[----:B------:R-:W0:Y:S02]  /*0040*/  LDC R3, c[0x0][0x360] ;  /* 0x0000d800ff037b82 */ /* 0x000e240000000800 */
[----:B0-----:R-:W-:-:S05]  /*0050*/  IMAD R0, R3, UR4, R0 ;  /* 0x0000000403007c24 */ /* 0x001fca000f8e0200 */
[----:B-1----:R-:W-:-:S13]  /*0060*/  ISETP.GE.AND P0, PT, R0, UR5, PT ;  /* 0x0000000500007c0c */ /* 0x002fda000bf06270 */
[----:B------:R-:W-:Y:S05]  /*0070*/  @P0 EXIT ;  /* 0x000000000000094d */ /* 0x000fea0003800000 */
[----:B------:R-:W0:Y:S01]  /*0080*/  LDC.64 R2, c[0x0][0x380] ;  /* 0x0000e000ff027b82 */ /* 0x000e220000000a00 */
[----:B------:R-:W1:Y:S01]  /*0090*/  LDCU.64 UR4, c[0x0][0x358] ;  /* 0x00006b00ff0477ac */ /* 0x000e620008000a00 */
[----:B0-----:R-:W-:-:S06]  /*00a0*/  IMAD.WIDE R2, R0, 0x4, R2 ;  /* 0x0000000400027825 */ /* 0x001fcc00078e0202 */
[----:B-1----:R-:W2:Y:S02]  /*00b0*/  LDG.E R2, desc[UR4][R2.64] ;  /* 0x0000000402027981 */ /* 0x002ea4000c1e1900 */
[----:B--2---:R-:W-:-:S13]  /*00c0*/  FSETP.GEU.AND P0, PT, R2, RZ, PT ;  /* 0x000000ff0200720b */ /* 0x004fda0003f0e000 */
[----:B------:R-:W-:Y:S05]  /*00d0*/  @P0 BRA `(.L_x_0) ;  /* 0x0000000000b00947 */ /* 0x000fea0003800000 */
[----:B------:R-:W0:Y:S02]  /*00e0*/  LDCU UR6, c[0x0][0x394] ;  /* 0x00007280ff0677ac */ /* 0x000e240008000800 */
[----:B0-----:R-:W-:-:S09]  /*00f0*/  UISETP.NE.AND UP0, UPT, UR6, URZ, UPT ;  /* 0x000000ff0600728c */ /* 0x001fd2000bf05270 */
[----:B------:R-:W-:Y:S05]  /*0100*/  BRA.U !UP0, `(.L_x_1) ;  /* 0x0000000108187547 */ /* 0x000fea000b800000 */
[----:B------:R-:W-:-:S05]  /*0110*/  FMUL R2, R2, 1.4426950216293334961 ;  /* 0x3fb8aa3b02027820 */ /* 0x000fca0000400000 */
[----:B------:R-:W-:-:S13]  /*0120*/  FSETP.GEU.AND P0, PT, R2, -126, PT ;  /* 0xc2fc00000200780b */ /* 0x000fda0003f0e000 */
[----:B------:R-:W-:-:S04]  /*0130*/  @!P0 FMUL R2, R2, 0.5 ;  /* 0x3f00000002028820 */ /* 0x000fc80000400000 */
[----:B------:R-:W0:Y:S02]  /*0140*/  MUFU.EX2 R6, R2 ;  /* 0x0000000200067308 */ /* 0x000e240000000800 */
[----:B0-----:R-:W-:Y:S01]  /*0150*/  @!P0 FMUL R6, R6, R6 ;  /* 0x0000000606068220 */ /* 0x001fe20000400000 */
[----:B------:R-:W-:Y:S06]  /*0160*/  BRA `(.L_x_2) ;  /* 0x0000000000287947 */ /* 0x000fec0003800000 */
.L_x_1:
[----:B------:R-:W-:Y:S02]  /*0170*/  IMAD.MOV.U32 R3, RZ, RZ, 0x3bbb989d ;  /* 0x3bbb989dff037424 */ /* 0x000fe400078e00ff */
[----:B------:R-:W-:Y:S02]  /*0180*/  IMAD.MOV.U32 R4, RZ, RZ, 0x437c0000 ;  /* 0x437c0000ff047424 */ /* 0x000fe400078e00ff */
[----:B------:R-:W-:-:S04]  /*0190*/  FFMA.SAT R3, R2, R3, 0.5 ;  /* 0x3f00000002037423 */ /* 0x000fc80000002003 */
[----:B------:R-:W-:-:S04]  /*01a0*/  FFMA.RM R3, R3, R4, 12582913 ;  /* 0x4b40000103037423 */ /* 0x000fc80000004004 */
[C---:B------:R-:W-:Y:S01]  /*01b0*/  FADD R5, R3.reuse, -12583039 ;  /* 0xcb40007f03057421 */ /* 0x040fe20000000000 */
[----:B------:R-:W-:-:S03]  /*01c0*/  IMAD.SHL.U32 R3, R3, 0x800000, RZ ;  /* 0x0080000003037824 */ /* 0x000fc600078e00ff */
[----:B------:R-:W-:-:S04]  /*01d0*/  FFMA R5, R2, 1.4426950216293334961, -R5 ;  /* 0x3fb8aa3b02057823 */ /* 0x000fc80000000805 */
[----:B------:R-:W-:-:S04]  /*01e0*/  FFMA R5, R2, 1.925963033500011079e-08, R5 ;  /* 0x32a5706002057823 */ /* 0x000fc80000000005 */
[----:B------:R-:W0:Y:S02]  /*01f0*/  MUFU.EX2 R6, R5 ;  /* 0x0000000500067308 */ /* 0x000e240000000800 */
[----:B0-----:R-:W-:-:S07]  /*0200*/  FMUL R6, R3, R6 ;  /* 0x0000000603067220 */ /* 0x001fce0000400000 */
.L_x_2:
[----:B------:R-:W0:Y:S01]  /*0210*/  F2F.F64.F32 R6, R6 ;  /* 0x0000000600067310 */ /* 0x000e220000201800 */
[----:B------:R-:W-:Y:S01]  /*0220*/  IMAD.MOV.U32 R2, RZ, RZ, 0x1 ;  /* 0x00000001ff027424 */ /* 0x000fe200078e00ff */
[----:B------:R-:W-:Y:S01]  /*0230*/  BSSY.RECONVERGENT B0, `(.L_x_3) ;  /* 0x0000011000007945 */ /* 0x000fe20003800200 */
[----:B0-----:R-:W-:Y:S01]  /*0240*/  DADD R4, R6, 1 ;  /* 0x3ff0000006047429 */ /* 0x001fe20000000000 */
[----:B------:R-:W-:-:S05]  /*0250*/  FSETP.GEU.AND P1, PT, |R7|, 6.5827683646048100446e-37, PT ;  /* 0x036000000700780b */ /* 0x000fca0003f2e200 */
[----:B------:R-:W0:Y:S02]  /*0260*/  MUFU.RCP64H R3, R5 ;  /* 0x0000000500037308 */ /* 0x000e240000001800 */
[----:B0-----:R-:W-:-:S08]  /*0270*/  DFMA R8, -R4, R2, 1 ;  /* 0x3ff000000408742b */ /* 0x001fd00000000102 */
[----:B------:R-:W-:-:S08]  /*0280*/  DFMA R8, R8, R8, R8 ;  /* 0x000000080808722b */ /* 0x000fd00000000008 */
[----:B------:R-:W-:-:S08]  /*0290*/  DFMA R8, R2, R8, R2 ;  /* 0x000000080208722b */ /* 0x000fd00000000002 */
[----:B------:R-:W-:-:S08]  /*02a0*/  DFMA R2, -R4, R8, 1 ;  /* 0x3ff000000402742b */ /* 0x000fd00000000108 */
[----:B------:R-:W-:-:S08]  /*02b0*/  DFMA R2, R8, R2, R8 ;  /* 0x000000020802722b */ /* 0x000fd00000000008 */
[----:B------:R-:W-:-:S08]  /*02c0*/  DMUL R8, R6, R2 ;  /* 0x0000000206087228 */ /* 0x000fd00000000000 */
[----:B------:R-:W-:-:S08]  /*02d0*/  DFMA R10, -R4, R8, R6 ;  /* 0x00000008040a722b */ /* 0x000fd00000000106 */
[----:B------:R-:W-:-:S10]  /*02e0*/  DFMA R2, R2, R10, R8 ;  /* 0x0000000a0202722b */ /* 0x000fd40000000008 */
[----:B------:R-:W-:-:S05]  /*02f0*/  FFMA R8, RZ, R5, R3 ;  /* 0x00000005ff087223 */ /* 0x000fca0000000003 */
[----:B------:R-:W-:-:S13]  /*0300*/  FSETP.GT.AND P0, PT, |R8|, 1.469367938527859385e-39, PT ;  /* 0x001000000800780b */ /* 0x000fda0003f04200 */
[----:B------:R-:W-:Y:S05]  /*0310*/  @P0 BRA P1, `(.L_x_4) ;  /* 0x0000000000080947 */ /* 0x000fea0000800000 */
[----:B------:R-:W-:-:S07]  /*0320*/  MOV R10, 0x340 ;  /* 0x00000340000a7802 */ /* 0x000fce0000000f00 */
[----:B------:R-:W-:Y:S05]  /*0330*/  CALL.REL.NOINC `($__internal_1_$__cuda_sm20_div_rn_f64_full) ;  /* 0x0000000400bc7944 */ /* 0x000fea0003c00000 */
.L_x_4:
[----:B------:R-:W-:Y:S05]  /*0340*/  BSYNC.RECONVERGENT B0 ;  /* 0x0000000000007941 */ /* 0x000fea0003800200 */
.L_x_3:
[----:B------:R-:W0:Y:S01]  /*0350*/  LDC.64 R4, c[0x0][0x388] ;  /* 0x0000e200ff047b82 */ /* 0x000e220000000a00 */
[----:B------:R-:W1:Y:S01]  /*0360*/  F2F.F32.F64 R3, R2 ;  /* 0x0000000200037310 */ /* 0x000e620000301000 */
[----:B0-----:R-:W-:-:S05]  /*0370*/  IMAD.WIDE R4, R0, 0x4, R4 ;  /* 0x0000000400047825 */ /* 0x001fca00078e0204 */
[----:B-1----:R-:W-:Y:S01]  /*0380*/  STG.E desc[UR4][R4.64], R3 ;  /* 0x0000000304007986 */ /* 0x002fe2000c101904 */
[----:B------:R-:W-:Y:S05]  /*0390*/  EXIT ;  /* 0x000000000000794d */ /* 0x000fea0003800000 */
.L_x_0:
[----:B------:R-:W0:Y:S02]  /*03a0*/  LDCU UR6, c[0x0][0x394] ;  /* 0x00007280ff0677ac */ /* 0x000e240008000800 */
[----:B0-----:R-:W-:-:S09]  /*03b0*/  UISETP.NE.AND UP0, UPT, UR6, URZ, UPT ;  /* 0x000000ff0600728c */ /* 0x001fd2000bf05270 */
[----:B------:R-:W-:Y:S05]  /*03c0*/  BRA.U !UP0, `(.L_x_5) ;  /* 0x0000000108707547 */ /* 0x000fea000b800000 */
[----:B------:R-:W-:Y:S01]  /*03d0*/  FMUL R10, R2, -1.4426950216293334961 ;  /* 0xbfb8aa3b020a7820 */ /* 0x000fe20000400000 */
[----:B------:R-:W-:Y:S04]  /*03e0*/  BSSY.RECONVERGENT B0, `(.L_x_6) ;  /* 0x0000015000007945 */ /* 0x000fe80003800200 */
[----:B------:R-:W-:-:S13]  /*03f0*/  FSETP.GEU.AND P0, PT, R10, -126, PT ;  /* 0xc2fc00000a00780b */ /* 0x000fda0003f0e000 */
[----:B------:R-:W-:-:S04]  /*0400*/  @!P0 FMUL R10, R10, 0.5 ;  /* 0x3f0000000a0a8820 */ /* 0x000fc80000400000 */
[----:B------:R-:W0:Y:S02]  /*0410*/  MUFU.EX2 R11, R10 ;  /* 0x0000000a000b7308 */ /* 0x000e240000000800 */
[----:B0-----:R-:W-:-:S06]  /*0420*/  @!P0 FMUL R11, R11, R11 ;  /* 0x0000000b0b0b8220 */ /* 0x001fcc0000400000 */
[----:B------:R-:W0:Y:S02]  /*0430*/  F2F.F64.F32 R2, R11 ;  /* 0x0000000b00027310 */ /* 0x000e240000201800 */
[----:B0-----:R-:W-:-:S06]  /*0440*/  DADD R2, R2, 1 ;  /* 0x3ff0000002027429 */ /* 0x001fcc0000000000 */
[----:B------:R-:W0:Y:S04]  /*0450*/  MUFU.RCP64H R5, R3 ;  /* 0x0000000300057308 */ /* 0x000e280000001800 */
[----:B------:R-:W-:-:S05]  /*0460*/  VIADD R4, R3, 0x300402 ;  /* 0x0030040203047836 */ /* 0x000fca0000000000 */
[----:B------:R-:W-:Y:S01]  /*0470*/  FSETP.GEU.AND P0, PT, |R4|, 5.8789094863358348022e-39, PT ;  /* 0x004004020400780b */ /* 0x000fe20003f0e200 */
[----:B0-----:R-:W-:-:S08]  /*0480*/  DFMA R6, -R2, R4, 1 ;  /* 0x3ff000000206742b */ /* 0x001fd00000000104 */
[----:B------:R-:W-:-:S08]  /*0490*/  DFMA R6, R6, R6, R6 ;  /* 0x000000060606722b */ /* 0x000fd00000000006 */
[----:B------:R-:W-:-:S08]  /*04a0*/  DFMA R6, R4, R6, R4 ;  /* 0x000000060406722b */ /* 0x000fd00000000004 */
[----:B------:R-:W-:-:S08]  /*04b0*/  DFMA R8, -R2, R6, 1 ;  /* 0x3ff000000208742b */ /* 0x000fd00000000106 */
[----:B------:R-:W-:Y:S01]  /*04c0*/  DFMA R6, R6, R8, R6 ;  /* 0x000000080606722b */ /* 0x000fe20000000006 */
[----:B------:R-:W-:Y:S10]  /*04d0*/  @P0 BRA `(.L_x_7) ;  /* 0x0000000000140947 */ /* 0x000ff40003800000 */
[----:B------:R-:W-:Y:S02]  /*04e0*/  LOP3.LUT R4, R3, 0x7fffffff, RZ, 0xc0, !PT ;  /* 0x7fffffff03047812 */ /* 0x000fe400078ec0ff */
[----:B------:R-:W-:Y:S02]  /*04f0*/  MOV R6, R2 ;  /* 0x0000000200067202 */ /* 0x000fe40000000f00 */
[----:B------:R-:W-:Y:S01]  /*0500*/  MOV R2, 0x530 ;  /* 0x0000053000027802 */ /* 0x000fe20000000f00 */
[----:B------:R-:W-:-:S07]  /*0510*/  VIADD R8, R4, 0xfff00000 ;  /* 0xfff0000004087836 */ /* 0x000fce0000000000 */
[----:B------:R-:W-:Y:S05]  /*0520*/  CALL.REL.NOINC `($__internal_0_$__cuda_sm20_dblrcp_rn_slowpath_v3) ;  /* 0x00000000009c7944 */ /* 0x000fea0003c00000 */
.L_x_7:
[----:B------:R-:W-:Y:S05]  /*0530*/  BSYNC.RECONVERGENT B0 ;  /* 0x0000000000007941 */ /* 0x000fea0003800200 */
.L_x_6:
[----:B------:R-:W0:Y:S01]  /*0540*/  LDC.64 R2, c[0x0][0x388] ;  /* 0x0000e200ff027b82 */ /* 0x000e220000000a00 */
[----:B------:R-:W1:Y:S01]  /*0550*/  F2F.F32.F64 R7, R6 ;  /* 0x0000000600077310 */ /* 0x000e620000301000 */
[----:B0-----:R-:W-:-:S05]  /*0560*/  IMAD.WIDE R2, R0, 0x4, R2 ;  /* 0x0000000400027825 */ /* 0x001fca00078e0202 */
[----:B-1----:R-:W-:Y:S01]  /*0570*/  STG.E desc[UR4][R2.64], R7 ;  /* 0x0000000702007986 */ /* 0x002fe2000c101904 */
[----:B------:R-:W-:Y:S05]  /*0580*/  EXIT ;  /* 0x000000000000794d */ /* 0x000fea0003800000 */
.L_x_5:
[----:B------:R-:W-:Y:S01]  /*0590*/  IMAD.MOV.U32 R3, RZ, RZ, 0x3bbb989d ;  /* 0x3bbb989dff037424 */ /* 0x000fe200078e00ff */
[----:B------:R-:W-:Y:S01]  /*05a0*/  BSSY.RECONVERGENT B0, `(.L_x_8) ;  /* 0x000001a000007945 */ /* 0x000fe20003800200 */
[----:B------:R-:W-:Y:S02]  /*05b0*/  IMAD.MOV.U32 R4, RZ, RZ, 0x437c0000 ;  /* 0x437c0000ff047424 */ /* 0x000fe400078e00ff */
[----:B------:R-:W-:-:S04]  /*05c0*/  FFMA.SAT R3, R2, -R3, 0.5 ;  /* 0x3f00000002037423 */ /* 0x000fc80000002803 */
[----:B------:R-:W-:-:S04]  /*05d0*/  FFMA.RM R3, R3, R4, 12582913 ;  /* 0x4b40000103037423 */ /* 0x000fc80000004004 */
[C---:B------:R-:W-:Y:S01]  /*05e0*/  FADD R5, R3.reuse, -12583039 ;  /* 0xcb40007f03057421 */ /* 0x040fe20000000000 */
[----:B------:R-:W-:-:S03]  /*05f0*/  IMAD.SHL.U32 R3, R3, 0x800000, RZ ;  /* 0x0080000003037824 */ /* 0x000fc600078e00ff */
[----:B------:R-:W-:-:S04]  /*0600*/  FFMA R5, R2, -1.4426950216293334961, -R5 ;  /* 0xbfb8aa3b02057823 */ /* 0x000fc80000000805 */
[----:B------:R-:W-:-:S06]  /*0610*/  FFMA R10, R2, -1.925963033500011079e-08, R5 ;  /* 0xb2a57060020a7823 */ /* 0x000fcc0000000005 */
[----:B------:R-:W0:Y:S02]  /*0620*/  MUFU.EX2 R10, R10 ;  /* 0x0000000a000a7308 */ /* 0x000e240000000800 */
[----:B0-----:R-:W-:-:S06]  /*0630*/  FMUL R11, R3, R10 ;  /* 0x0000000a030b7220 */ /* 0x001fcc0000400000 */
        /* <DEDUP_REMOVED lines=16> */
.L_x_9:
[----:B------:R-:W-:Y:S05]  /*0740*/  BSYNC.RECONVERGENT B0 ;  /* 0x0000000000007941 */ /* 0x000fea0003800200 */
.L_x_8:
[----:B------:R-:W0:Y:S01]  /*0750*/  LDC.64 R2, c[0x0][0x388] ;  /* 0x0000e200ff027b82 */ /* 0x000e220000000a00 */
[----:B------:R-:W1:Y:S01]  /*0760*/  F2F.F32.F64 R7, R6 ;  /* 0x0000000600077310 */ /* 0x000e620000301000 */
[----:B0-----:R-:W-:-:S05]  /*0770*/  IMAD.WIDE R2, R0, 0x4, R2 ;  /* 0x0000000400027825 */ /* 0x001fca00078e0202 */
[----:B-1----:R-:W-:Y:S01]  /*0780*/  STG.E desc[UR4][R2.64], R7 ;  /* 0x0000000702007986 */ /* 0x002fe2000c101904 */
[----:B------:R-:W-:Y:S05]  /*0790*/  EXIT ;  /* 0x000000000000794d */ /* 0x000fea0003800000 */
        .weak           $__internal_0_$__cuda_sm20_dblrcp_rn_slowpath_v3
        .type           $__internal_0_$__cuda_sm20_dblrcp_rn_slowpath_v3,@function
        .size           $__internal_0_$__cuda_sm20_dblrcp_rn_slowpath_v3,($__internal_1_$__cuda_sm20_div_rn_f64_full - $__internal_0_$__cuda_sm20_dblrcp_rn_slowpath_v3)
$__internal_0_$__cuda_sm20_dblrcp_rn_slowpath_v3:
[----:B------:R-:W-:Y:S01]  /*07a0*/  IMAD.MOV.U32 R4, RZ, RZ, R6 ;  /* 0x000000ffff047224 */ /* 0x000fe200078e0006 */
[----:B------:R-:W-:Y:S01]  /*07b0*/  BSSY.RECONVERGENT B1, `(.L_x_10) ;  /* 0x0000025000017945 */ /* 0x000fe20003800200 */
[----:B------:R-:W-:-:S06]  /*07c0*/  IMAD.MOV.U32 R5, RZ, RZ, R3 ;  /* 0x000000ffff057224 */ /* 0x000fcc00078e0003 */
[----:B------:R-:W-:-:S14]  /*07d0*/  DSETP.GTU.AND P0, PT, |R4|, +INF , PT ;  /* 0x7ff000000400742a */ /* 0x000fdc0003f0c200 */
[----:B------:R-:W-:Y:S05]  /*07e0*/  @P0 BRA `(.L_x_11) ;  /* 0x00000000007c0947 */ /* 0x000fea0003800000 */
[----:B------:R-:W-:-:S05]  /*07f0*/  LOP3.LUT R9, R3, 0x7fffffff, RZ, 0xc0, !PT ;  /* 0x7fffffff03097812 */ /* 0x000fca00078ec0ff */
[----:B------:R-:W-:-:S05]  /*0800*/  VIADD R3, R9, 0xffffffff ;  /* 0xffffffff09037836 */ /* 0x000fca0000000000 */
[----:B------:R-:W-:-:S13]  /*0810*/  ISETP.GE.U32.AND P0, PT, R3, 0x7fefffff, PT ;  /* 0x7fefffff0300780c */ /* 0x000fda0003f06070 */
[----:B------:R-:W-:Y:S01]  /*0820*/  @P0 LOP3.LUT R7, R5, 0x7ff00000, RZ, 0x3c, !PT ;  /* 0x7ff0000005070812 */ /* 0x000fe200078e3cff */
[----:B------:R-:W-:Y:S01]  /*0830*/  @P0 IMAD.MOV.U32 R6, RZ, RZ, RZ ;  /* 0x000000ffff060224 */ /* 0x000fe200078e00ff */
[----:B------:R-:W-:Y:S06]  /*0840*/  @P0 BRA `(.L_x_12) ;  /* 0x00000000006c0947 */ /* 0x000fec0003800000 */
[----:B------:R-:W-:-:S13]  /*0850*/  ISETP.GE.U32.AND P0, PT, R9, 0x1000001, PT ;  /* 0x010000010900780c */ /* 0x000fda0003f06070 */
[----:B------:R-:W-:Y:S05]  /*0860*/  @!P0 BRA `(.L_x_13) ;  /* 0x0000000000348947 */ /* 0x000fea0003800000 */
[----:B------:R-:W-:Y:S01]  /*0870*/  IADD3 R7, PT, PT, R5, -0x3fe00000, RZ ;  /* 0xc020000005077810 */ /* 0x000fe20007ffe0ff */
[----:B------:R-:W-:-:S03]  /*0880*/  IMAD.MOV.U32 R6, RZ, RZ, R4 ;  /* 0x000000ffff067224 */ /* 0x000fc600078e0004 */
[----:B------:R-:W0:Y:S03]  /*0890*/  MUFU.RCP64H R9, R7 ;  /* 0x0000000700097308 */ /* 0x000e260000001800 */
[----:B0-----:R-:W-:-:S08]  /*08a0*/  DFMA R10, -R6, R8, 1 ;  /* 0x3ff00000060a742b */ /* 0x001fd00000000108 */
[----:B------:R-:W-:-:S08]  /*08b0*/  DFMA R10, R10, R10, R10 ;  /* 0x0000000a0a0a722b */ /* 0x000fd0000000000a */
[----:B------:R-:W-:-:S08]  /*08c0*/  DFMA R10, R8, R10, R8 ;  /* 0x0000000a080a722b */ /* 0x000fd00000000008 */
[----:B------:R-:W-:-:S08]  /*08d0*/  DFMA R8, -R6, R10, 1 ;  /* 0x3ff000000608742b */ /* 0x000fd0000000010a */
[----:B------:R-:W-:-:S08]  /*08e0*/  DFMA R8, R10, R8, R10 ;  /* 0x000000080a08722b */ /* 0x000fd0000000000a */
[----:B------:R-:W-:-:S08]  /*08f0*/  DMUL R8, R8, 2.2250738585072013831e-308 ;  /* 0x0010000008087828 */ /* 0x000fd00000000000 */
[----:B------:R-:W-:-:S08]  /*0900*/  DFMA R4, -R4, R8, 1 ;  /* 0x3ff000000404742b */ /* 0x000fd00000000108 */
[----:B------:R-:W-:-:S08]  /*0910*/  DFMA R4, R4, R4, R4 ;  /* 0x000000040404722b */ /* 0x000fd00000000004 */
[----:B------:R-:W-:Y:S01]  /*0920*/  DFMA R6, R8, R4, R8 ;  /* 0x000000040806722b */ /* 0x000fe20000000008 */
[----:B------:R-:W-:Y:S10]  /*0930*/  BRA `(.L_x_12) ;  /* 0x0000000000307947 */ /* 0x000ff40003800000 */
.L_x_13:
[----:B------:R-:W-:Y:S01]  /*0940*/  DMUL R4, R4, 8.11296384146066816958e+31 ;  /* 0x4690000004047828 */ /* 0x000fe20000000000 */
[----:B------:R-:W-:-:S05]  /*0950*/  IMAD.MOV.U32 R6, RZ, RZ, R8 ;  /* 0x000000ffff067224 */ /* 0x000fca00078e0008 */
[----:B------:R-:W0:Y:S02]  /*0960*/  MUFU.RCP64H R7, R5 ;  /* 0x0000000500077308 */ /* 0x000e240000001800 */
[----:B0-----:R-:W-:-:S08]  /*0970*/  DFMA R8, -R4, R6, 1 ;  /* 0x3ff000000408742b */ /* 0x001fd00000000106 */
[----:B------:R-:W-:-:S08]  /*0980*/  DFMA R8, R8, R8, R8 ;  /* 0x000000080808722b */ /* 0x000fd00000000008 */
[----:B------:R-:W-:-:S08]  /*0990*/  DFMA R8, R6, R8, R6 ;  /* 0x000000080608722b */ /* 0x000fd00000000006 */
[----:B------:R-:W-:-:S08]  /*09a0*/  DFMA R6, -R4, R8, 1 ;  /* 0x3ff000000406742b */ /* 0x000fd00000000108 */
[----:B------:R-:W-:-:S08]  /*09b0*/  DFMA R6, R8, R6, R8 ;  /* 0x000000060806722b */ /* 0x000fd00000000008 */
[----:B------:R-:W-:Y:S01]  /*09c0*/  DMUL R6, R6, 8.11296384146066816958e+31 ;  /* 0x4690000006067828 */ /* 0x000fe20000000000 */
[----:B------:R-:W-:Y:S10]  /*09d0*/  BRA `(.L_x_12) ;  /* 0x0000000000087947 */ /* 0x000ff40003800000 */
.L_x_11:
[----:B------:R-:W-:Y:S01]  /*09e0*/  LOP3.LUT R7, R5, 0x80000, RZ, 0xfc, !PT ;  /* 0x0008000005077812 */ /* 0x000fe200078efcff */
[----:B------:R-:W-:-:S07]  /*09f0*/  IMAD.MOV.U32 R6, RZ, RZ, R4 ;  /* 0x000000ffff067224 */ /* 0x000fce00078e0004 */
.L_x_12:
[----:B------:R-:W-:Y:S05]  /*0a00*/  BSYNC.RECONVERGENT B1 ;  /* 0x0000000000017941 */ /* 0x000fea0003800200 */
.L_x_10:
[----:B------:R-:W-:-:S04]  /*0a10*/  IMAD.MOV.U32 R3, RZ, RZ, 0x0 ;  /* 0x00000000ff037424 */ /* 0x000fc800078e00ff */
[----:B------:R-:W-:Y:S05]  /*0a20*/  RET.REL.NODEC R2 `(_Z12expit_kernelPfS_ii) ;  /* 0xfffffff402747950 */ /* 0x000fea0003c3ffff */
        .weak           $__internal_1_$__cuda_sm20_div_rn_f64_full
        .type           $__internal_1_$__cuda_sm20_div_rn_f64_full,@function
        .size           $__internal_1_$__cuda_sm20_div_rn_f64_full,(.L_x_21 - $__internal_1_$__cuda_sm20_div_rn_f64_full)
$__internal_1_$__cuda_sm20_div_rn_f64_full:
[C---:B------:R-:W-:Y:S01]  /*0a30*/  FSETP.GEU.AND P0, PT, |R5|.reuse, 1.469367938527859385e-39, PT ;  /* 0x001000000500780b */ /* 0x040fe20003f0e200 */
[----:B------:R-:W-:Y:S01]  /*0a40*/  BSSY.RECONVERGENT B1, `(.L_x_14) ;  /* 0x0000057000017945 */ /* 0x000fe20003800200 */
[----:B------:R-:W-:Y:S02]  /*0a50*/  LOP3.LUT R2, R5, 0x800fffff, RZ, 0xc0, !PT ;  /* 0x800fffff05027812 */ /* 0x000fe400078ec0ff */
[C---:B------:R-:W-:Y:S02]  /*0a60*/  FSETP.GEU.AND P2, PT, |R7|.reuse, 1.469367938527859385e-39, PT ;  /* 0x001000000700780b */ /* 0x040fe40003f4e200 */
[----:B------:R-:W-:Y:S01]  /*0a70*/  LOP3.LUT R3, R2, 0x3ff00000, RZ, 0xfc, !PT ;  /* 0x3ff0000002037812 */ /* 0x000fe200078efcff */
[----:B------:R-:W-:Y:S01]  /*0a80*/  IMAD.MOV.U32 R2, RZ, RZ, R4 ;  /* 0x000000ffff027224 */ /* 0x000fe200078e0004 */
[----:B------:R-:W-:Y:S02]  /*0a90*/  MOV R16, 0x1 ;  /* 0x0000000100107802 */ /* 0x000fe40000000f00 */
[----:B------:R-:W-:-:S02]  /*0aa0*/  LOP3.LUT R11, R7, 0x7ff00000, RZ, 0xc0, !PT ;  /* 0x7ff00000070b7812 */ /* 0x000fc400078ec0ff */
[----:B------:R-:W-:Y:S01]  /*0ab0*/  LOP3.LUT R14, R5, 0x7ff00000, RZ, 0xc0, !PT ;  /* 0x7ff00000050e7812 */ /* 0x000fe200078ec0ff */
[----:B------:R-:W-:-:S03]  /*0ac0*/  @!P0 DMUL R2, R4, 8.98846567431157953865e+307 ;  /* 0x7fe0000004028828 */ /* 0x000fc60000000000 */
[----:B------:R-:W-:Y:S01]  /*0ad0*/  ISETP.GE.U32.AND P1, PT, R11, R14, PT ;  /* 0x0000000e0b00720c */ /* 0x000fe20003f26070 */
[----:B------:R-:W-:Y:S01]  /*0ae0*/  @!P2 IMAD.MOV.U32 R18, RZ, RZ, RZ ;  /* 0x000000ffff12a224 */ /* 0x000fe200078e00ff */
[----:B------:R-:W-:Y:S01]  /*0af0*/  @!P2 LOP3.LUT R12, R5, 0x7ff00000, RZ, 0xc0, !PT ;  /* 0x7ff00000050ca812 */ /* 0x000fe200078ec0ff */
[----:B------:R-:W0:Y:S03]  /*0b00*/  MUFU.RCP64H R17, R3 ;  /* 0x0000000300117308 */ /* 0x000e260000001800 */
[----:B------:R-:W-:Y:S01]  /*0b10*/  @!P2 ISETP.GE.U32.AND P3, PT, R11, R12, PT ;  /* 0x0000000c0b00a20c */ /* 0x000fe20003f66070 */
[----:B------:R-:W-:-:S05]  /*0b20*/  IMAD.MOV.U32 R12, RZ, RZ, 0x1ca00000 ;  /* 0x1ca00000ff0c7424 */ /* 0x000fca00078e00ff */
[----:B------:R-:W-:-:S04]  /*0b30*/  @!P2 SEL R13, R12, 0x63400000, !P3 ;  /* 0x634000000c0da807 */ /* 0x000fc80005800000 */
[----:B------:R-:W-:Y:S01]  /*0b40*/  @!P2 LOP3.LUT R13, R13, 0x80000000, R7, 0xf8, !PT ;  /* 0x800000000d0da812 */ /* 0x000fe200078ef807 */
[----:B0-----:R-:W-:-:S03]  /*0b50*/  DFMA R8, R16, -R2, 1 ;  /* 0x3ff000001008742b */ /* 0x001fc60000000802 */
[----:B------:R-:W-:-:S05]  /*0b60*/  @!P2 LOP3.LUT R19, R13, 0x100000, RZ, 0xfc, !PT ;  /* 0x001000000d13a812 */ /* 0x000fca00078efcff */
[----:B------:R-:W-:-:S08]  /*0b70*/  DFMA R8, R8, R8, R8 ;  /* 0x000000080808722b */ /* 0x000fd00000000008 */
[----:B------:R-:W-:Y:S01]  /*0b80*/  DFMA R16, R16, R8, R16 ;  /* 0x000000081010722b */ /* 0x000fe20000000010 */
[----:B------:R-:W-:Y:S01]  /*0b90*/  SEL R9, R12, 0x63400000, !P1 ;  /* 0x634000000c097807 */ /* 0x000fe20004800000 */
[----:B------:R-:W-:-:S03]  /*0ba0*/  IMAD.MOV.U32 R8, RZ, RZ, R6 ;  /* 0x000000ffff087224 */ /* 0x000fc600078e0006 */
[----:B------:R-:W-:-:S03]  /*0bb0*/  LOP3.LUT R9, R9, 0x800fffff, R7, 0xf8, !PT ;  /* 0x800fffff09097812 */ /* 0x000fc600078ef807 */
[----:B------:R-:W-:-:S03]  /*0bc0*/  DFMA R20, R16, -R2, 1 ;  /* 0x3ff000001014742b */ /* 0x000fc60000000802 */
[----:B------:R-:W-:-:S05]  /*0bd0*/  @!P2 DFMA R8, R8, 2, -R18 ;  /* 0x400000000808a82b */ /* 0x000fca0000000812 */
[----:B------:R-:W-:Y:S01]  /*0be0*/  DFMA R16, R16, R20, R16 ;  /* 0x000000141010722b */ /* 0x000fe20000000010 */
[----:B------:R-:W-:Y:S01]  /*0bf0*/  IMAD.MOV.U32 R21, RZ, RZ, R11 ;  /* 0x000000ffff157224 */ /* 0x000fe200078e000b */
[----:B------:R-:W-:Y:S02]  /*0c00*/  MOV R20, R14 ;  /* 0x0000000e00147202 */ /* 0x000fe40000000f00 */
[----:B------:R-:W-:Y:S02]  /*0c10*/  @!P0 LOP3.LUT R20, R3, 0x7ff00000, RZ, 0xc0, !PT ;  /* 0x7ff0000003148812 */ /* 0x000fe400078ec0ff */
[----:B------:R-:W-:Y:S02]  /*0c20*/  @!P2 LOP3.LUT R21, R9, 0x7ff00000, RZ, 0xc0, !PT ;  /* 0x7ff000000915a812 */ /* 0x000fe400078ec0ff */
[----:B------:R-:W-:Y:S01]  /*0c30*/  DMUL R18, R16, R8 ;  /* 0x0000000810127228 */ /* 0x000fe20000000000 */
[----:B------:R-:W-:Y:S02]  /*0c40*/  VIADD R22, R20, 0xffffffff ;  /* 0xffffffff14167836 */ /* 0x000fe40000000000 */
[----:B------:R-:W-:-:S05]  /*0c50*/  VIADD R13, R21, 0xffffffff ;  /* 0xffffffff150d7836 */ /* 0x000fca0000000000 */
[----:B------:R-:W-:Y:S01]  /*0c60*/  DFMA R14, R18, -R2, R8 ;  /* 0x80000002120e722b */ /* 0x000fe20000000008 */
[----:B------:R-:W-:-:S04]  /*0c70*/  ISETP.GT.U32.AND P0, PT, R13, 0x7feffffe, PT ;  /* 0x7feffffe0d00780c */ /* 0x000fc80003f04070 */
[----:B------:R-:W-:-:S03]  /*0c80*/  ISETP.GT.U32.OR P0, PT, R22, 0x7feffffe, P0 ;  /* 0x7feffffe1600780c */ /* 0x000fc60000704470 */
[----:B------:R-:W-:-:S10]  /*0c90*/  DFMA R14, R16, R14, R18 ;  /* 0x0000000e100e722b */ /* 0x000fd40000000012 */
[----:B------:R-:W-:Y:S05]  /*0ca0*/  @P0 BRA `(.L_x_15) ;  /* 0x00000000006c0947 */ /* 0x000fea0003800000 */
[----:B------:R-:W-:-:S04]  /*0cb0*/  LOP3.LUT R16, R5, 0x7ff00000, RZ, 0xc0, !PT ;  /* 0x7ff0000005107812 */ /* 0x000fc800078ec0ff */
[CC--:B------:R-:W-:Y:S02]  /*0cc0*/  VIADDMNMX R6, R11.reuse, -R16.reuse, 0xb9600000, !PT ;  /* 0xb96000000b067446 */ /* 0x0c0fe40007800910 */
[----:B------:R-:W-:Y:S02]  /*0cd0*/  ISETP.GE.U32.AND P0, PT, R11, R16, PT ;  /* 0x000000100b00720c */ /* 0x000fe40003f06070 */
[----:B------:R-:W-:Y:S02]  /*0ce0*/  VIMNMX R6, PT, PT, R6, 0x46a00000, PT ;  /* 0x46a0000006067848 */ /* 0x000fe40003fe0100 */
[----:B------:R-:W-:-:S05]  /*0cf0*/  SEL R11, R12, 0x63400000, !P0 ;  /* 0x634000000c0b7807 */ /* 0x000fca0004000000 */
[----:B------:R-:W-:Y:S01]  /*0d00*/  IMAD.IADD R11, R6, 0x1, -R11 ;  /* 0x00000001060b7824 */ /* 0x000fe200078e0a0b */
[----:B------:R-:W-:-:S03]  /*0d10*/  MOV R6, RZ ;  /* 0x000000ff00067202 */ /* 0x000fc60000000f00 */
[----:B------:R-:W-:-:S06]  /*0d20*/  VIADD R7, R11, 0x7fe00000 ;  /* 0x7fe000000b077836 */ /* 0x000fcc0000000000 */
[----:B------:R-:W-:-:S10]  /*0d30*/  DMUL R12, R14, R6 ;  /* 0x000000060e0c7228 */ /* 0x000fd40000000000 */
[----:B------:R-:W-:-:S13]  /*0d40*/  FSETP.GTU.AND P0, PT, |R13|, 1.469367938527859385e-39, PT ;  /* 0x001000000d00780b */ /* 0x000fda0003f0c200 */
[----:B------:R-:W-:Y:S05]  /*0d50*/  @P0 BRA `(.L_x_16) ;  /* 0x0000000000940947 */ /* 0x000fea0003800000 */
[----:B------:R-:W-:Y:S01]  /*0d60*/  DFMA R2, R14, -R2, R8 ;  /* 0x800000020e02722b */ /* 0x000fe20000000008 */
[----:B------:R-:W-:-:S09]  /*0d70*/  IMAD.MOV.U32 R6, RZ, RZ, RZ ;  /* 0x000000ffff067224 */ /* 0x000fd200078e00ff */
[C---:B------:R-:W-:Y:S02]  /*0d80*/  FSETP.NEU.AND P0, PT, R3.reuse, RZ, PT ;  /* 0x000000ff0300720b */ /* 0x040fe40003f0d000 */
[----:B------:R-:W-:-:S04]  /*0d90*/  LOP3.LUT R5, R3, 0x80000000, R5, 0x48, !PT ;  /* 0x8000000003057812 */ /* 0x000fc800078e4805 */
[----:B------:R-:W-:-:S07]  /*0da0*/  LOP3.LUT R7, R5, R7, RZ, 0xfc, !PT ;  /* 0x0000000705077212 */ /* 0x000fce00078efcff */
[----:B------:R-:W-:Y:S05]  /*0db0*/  @!P0 BRA `(.L_x_16) ;  /* 0x00000000007c8947 */ /* 0x000fea0003800000 */
[----:B------:R-:W-:Y:S01]  /*0dc0*/  IMAD.MOV R3, RZ, RZ, -R11 ;  /* 0x000000ffff037224 */ /* 0x000fe200078e0a0b */
[----:B------:R-:W-:Y:S01]  /*0dd0*/  DMUL.RP R6, R14, R6 ;  /* 0x000000060e067228 */ /* 0x000fe20000008000 */
[----:B------:R-:W-:-:S06]  /*0de0*/  IMAD.MOV.U32 R2, RZ, RZ, RZ ;  /* 0x000000ffff027224 */ /* 0x000fcc00078e00ff */
[----:B------:R-:W-:-:S03]  /*0df0*/  DFMA R2, R12, -R2, R14 ;  /* 0x800000020c02722b */ /* 0x000fc6000000000e */
[----:B------:R-:W-:-:S03]  /*0e00*/  LOP3.LUT R5, R7, R5, RZ, 0x3c, !PT ;  /* 0x0000000507057212 */ /* 0x000fc600078e3cff */
[----:B------:R-:W-:-:S04]  /*0e10*/  IADD3 R2, PT, PT, -R11, -0x43300000, RZ ;  /* 0xbcd000000b027810 */ /* 0x000fc80007ffe1ff */
[----:B------:R-:W-:-:S04]  /*0e20*/  FSETP.NEU.AND P0, PT, |R3|, R2, PT ;  /* 0x000000020300720b */ /* 0x000fc80003f0d200 */
[----:B------:R-:W-:Y:S02]  /*0e30*/  FSEL R12, R6, R12, !P0 ;  /* 0x0000000c060c7208 */ /* 0x000fe40004000000 */
[----:B------:R-:W-:Y:S01]  /*0e40*/  FSEL R13, R5, R13, !P0 ;  /* 0x0000000d050d7208 */ /* 0x000fe20004000000 */
[----:B------:R-:W-:Y:S06]  /*0e50*/  BRA `(.L_x_16) ;  /* 0x0000000000547947 */ /* 0x000fec0003800000 */
.L_x_15:
[----:B------:R-:W-:-:S14]  /*0e60*/  DSETP.NAN.AND P0, PT, R6, R6, PT ;  /* 0x000000060600722a */ /* 0x000fdc0003f08000 */
[----:B------:R-:W-:Y:S05]  /*0e70*/  @P0 BRA `(.L_x_17) ;  /* 0x0000000000440947 */ /* 0x000fea0003800000 */
[----:B------:R-:W-:-:S14]  /*0e80*/  DSETP.NAN.AND P0, PT, R4, R4, PT ;  /* 0x000000040400722a */ /* 0x000fdc0003f08000 */
[----:B------:R-:W-:Y:S05]  /*0e90*/  @P0 BRA `(.L_x_18) ;  /* 0x0000000000300947 */ /* 0x000fea0003800000 */
[----:B------:R-:W-:Y:S01]  /*0ea0*/  ISETP.NE.AND P0, PT, R21, R20, PT ;  /* 0x000000141500720c */ /* 0x000fe20003f05270 */
[----:B------:R-:W-:Y:S01]  /*0eb0*/  IMAD.MOV.U32 R12, RZ, RZ, 0x0 ;  /* 0x00000000ff0c7424 */ /* 0x000fe200078e00ff */
[----:B------:R-:W-:-:S11]  /*0ec0*/  MOV R13, 0xfff80000 ;  /* 0xfff80000000d7802 */ /* 0x000fd60000000f00 */
[----:B------:R-:W-:Y:S05]  /*0ed0*/  @!P0 BRA `(.L_x_16) ;  /* 0x0000000000348947 */ /* 0x000fea0003800000 */
[----:B------:R-:W-:Y:S02]  /*0ee0*/  ISETP.NE.AND P0, PT, R21, 0x7ff00000, PT ;  /* 0x7ff000001500780c */ /* 0x000fe40003f05270 */
[----:B------:R-:W-:Y:S02]  /*0ef0*/  LOP3.LUT R13, R7, 0x80000000, R5, 0x48, !PT ;  /* 0x80000000070d7812 */ /* 0x000fe400078e4805 */
[----:B------:R-:W-:-:S13]  /*0f00*/  ISETP.EQ.OR P0, PT, R20, RZ, !P0 ;  /* 0x000000ff1400720c */ /* 0x000fda0004702670 */
[----:B------:R-:W-:Y:S01]  /*0f10*/  @P0 LOP3.LUT R2, R13, 0x7ff00000, RZ, 0xfc, !PT ;  /* 0x7ff000000d020812 */ /* 0x000fe200078efcff */
[----:B------:R-:W-:Y:S02]  /*0f20*/  @!P0 IMAD.MOV.U32 R12, RZ, RZ, RZ ;  /* 0x000000ffff0c8224 */ /* 0x000fe400078e00ff */
[----:B------:R-:W-:Y:S02]  /*0f30*/  @P0 IMAD.MOV.U32 R12, RZ, RZ, RZ ;  /* 0x000000ffff0c0224 */ /* 0x000fe400078e00ff */
[----:B------:R-:W-:Y:S01]  /*0f40*/  @P0 IMAD.MOV.U32 R13, RZ, RZ, R2 ;  /* 0x000000ffff0d0224 */ /* 0x000fe200078e0002 */
[----:B------:R-:W-:Y:S06]  /*0f50*/  BRA `(.L_x_16) ;  /* 0x0000000000147947 */ /* 0x000fec0003800000 */
.L_x_18:
[----:B------:R-:W-:Y:S01]  /*0f60*/  LOP3.LUT R13, R5, 0x80000, RZ, 0xfc, !PT ;  /* 0x00080000050d7812 */ /* 0x000fe200078efcff */
[----:B------:R-:W-:Y:S01]  /*0f70*/  IMAD.MOV.U32 R12, RZ, RZ, R4 ;  /* 0x000000ffff0c7224 */ /* 0x000fe200078e0004 */
[----:B------:R-:W-:Y:S06]  /*0f80*/  BRA `(.L_x_16) ;  /* 0x0000000000087947 */ /* 0x000fec0003800000 */
.L_x_17:
[----:B------:R-:W-:Y:S02]  /*0f90*/  LOP3.LUT R13, R7, 0x80000, RZ, 0xfc, !PT ;  /* 0x00080000070d7812 */ /* 0x000fe400078efcff */
[----:B------:R-:W-:-:S07]  /*0fa0*/  MOV R12, R6 ;  /* 0x00000006000c7202 */ /* 0x000fce0000000f00 */
.L_x_16:
[----:B------:R-:W-:Y:S05]  /*0fb0*/  BSYNC.RECONVERGENT B1 ;  /* 0x0000000000017941 */ /* 0x000fea0003800200 */
.L_x_14:
[----:B------:R-:W-:Y:S02]  /*0fc0*/  IMAD.MOV.U32 R11, RZ, RZ, 0x0 ;  /* 0x00000000ff0b7424 */ /* 0x000fe400078e00ff */
[----:B------:R-:W-:Y:S02]  /*0fd0*/  IMAD.MOV.U32 R2, RZ, RZ, R12 ;  /* 0x000000ffff027224 */ /* 0x000fe400078e000c */
[----:B------:R-:W-:Y:S01]  /*0fe0*/  IMAD.MOV.U32 R3, RZ, RZ, R13 ;  /* 0x000000ffff037224 */ /* 0x000fe200078e000d */
[----:B------:R-:W-:Y:S06]  /*0ff0*/  RET.REL.NODEC R10 `(_Z12expit_kernelPfS_ii) ;  /* 0xfffffff00a007950 */ /* 0x000fec0003c3ffff */
.L_x_19:
[----:B------:R-:W-:-:S00]  /*1000*/  BRA `(.L_x_19) ;  /* 0xfffffffc00fc7947 */ /* 0x000fc0000383ffff */
[----:B------:R-:W-:-:S00]  /*1010*/  NOP ;  /* 0x0000000000007918 */ /* 0x000fc00000000000 */
        /* <DEDUP_REMOVED lines=14> */
.L_x_21:


//--------------------- .nv.shared.reserved.0     --------------------------
	.section	.nv.shared.reserved.0,"aw",@nobits
	.weak		__nv_reservedSMEM_offset_0_alias
	.size		__nv_reservedSMEM_offset_0_alias, 0, 64
	.other		__nv_reservedSMEM_offset_0_alias,@"STO_CUDA_RESERVED_SHARED STV_DEFAULT"
__nv_reservedSMEM_offset_0_alias:
	.zero		0
	.zero		64


//--------------------- .nv.constant0._Z12expit_kernelPfS_ii --------------------------
	.section	.nv.constant0._Z12expit_kernelPfS_ii,"a",@progbits
	.sectionflags	@""
	.align	4
.nv.constant0._Z12expit_kernelPfS_ii:
	.zero		920


//--------------------- SYMBOLS --------------------------

	.type		.nv.reservedSmem.offset0,@object
	.size		.nv.reservedSmem.offset0,0x4
